//
// Generated by NVIDIA NVVM Compiler
//
// Compiler Build ID: CL-36424714
// Cuda compilation tools, release 13.0, V13.0.88
// Based on NVVM 20.0.0
//

.version 9.0
.target sm_100
.address_size 64

	// .globl	_Z10cuda_sgemmILj64ELj64ELj64ELj4ELj4ELj4EEvPfS0_S0_iii
// _ZZ10cuda_sgemmILj64ELj64ELj64ELj4ELj4ELj4EEvPfS0_S0_iiiE8a_shared has been demoted
// _ZZ10cuda_sgemmILj64ELj64ELj64ELj4ELj4ELj4EEvPfS0_S0_iiiE8b_shared has been demoted

.visible .entry _Z10cuda_sgemmILj64ELj64ELj64ELj4ELj4ELj4EEvPfS0_S0_iii(
	.param .u64 .ptr .align 1 _Z10cuda_sgemmILj64ELj64ELj64ELj4ELj4ELj4EEvPfS0_S0_iii_param_0,
	.param .u64 .ptr .align 1 _Z10cuda_sgemmILj64ELj64ELj64ELj4ELj4ELj4EEvPfS0_S0_iii_param_1,
	.param .u64 .ptr .align 1 _Z10cuda_sgemmILj64ELj64ELj64ELj4ELj4ELj4EEvPfS0_S0_iii_param_2,
	.param .u32 _Z10cuda_sgemmILj64ELj64ELj64ELj4ELj4ELj4EEvPfS0_S0_iii_param_3,
	.param .u32 _Z10cuda_sgemmILj64ELj64ELj64ELj4ELj4ELj4EEvPfS0_S0_iii_param_4,
	.param .u32 _Z10cuda_sgemmILj64ELj64ELj64ELj4ELj4ELj4EEvPfS0_S0_iii_param_5
)
{
	.reg .pred 	%p<4>;
	.reg .b32 	%r<64>;
	.reg .b32 	%f<227>;
	.reg .b64 	%rd<88>;
	// demoted variable
	.shared .align 4 .b8 _ZZ10cuda_sgemmILj64ELj64ELj64ELj4ELj4ELj4EEvPfS0_S0_iiiE8a_shared[16384];
	// demoted variable
	.shared .align 4 .b8 _ZZ10cuda_sgemmILj64ELj64ELj64ELj4ELj4ELj4EEvPfS0_S0_iiiE8b_shared[16384];
	ld.param.u64 	%rd5, [_Z10cuda_sgemmILj64ELj64ELj64ELj4ELj4ELj4EEvPfS0_S0_iii_param_0];
	ld.param.u64 	%rd6, [_Z10cuda_sgemmILj64ELj64ELj64ELj4ELj4ELj4EEvPfS0_S0_iii_param_1];
	ld.param.u32 	%r15, [_Z10cuda_sgemmILj64ELj64ELj64ELj4ELj4ELj4EEvPfS0_S0_iii_param_4];
	ld.param.u32 	%r16, [_Z10cuda_sgemmILj64ELj64ELj64ELj4ELj4ELj4EEvPfS0_S0_iii_param_5];
	mov.u32 	%r1, %tid.x;
	mov.u32 	%r2, %tid.y;
	mov.u32 	%r17, %ctaid.y;
	shl.b32 	%r3, %r17, 6;
	mov.u32 	%r18, %ctaid.x;
	shl.b32 	%r19, %r18, 6;
	cvt.u64.u32 	%rd1, %r19;
	setp.lt.s32 	%p1, %r15, 1;
	mov.f32 	%f195, 0f00000000;
	mov.f32 	%f196, %f195;
	mov.f32 	%f197, %f195;
	mov.f32 	%f198, %f195;
	mov.f32 	%f199, %f195;
	mov.f32 	%f200, %f195;
	mov.f32 	%f201, %f195;
	mov.f32 	%f202, %f195;
	mov.f32 	%f203, %f195;
	mov.f32 	%f204, %f195;
	mov.f32 	%f205, %f195;
	mov.f32 	%f206, %f195;
	mov.f32 	%f207, %f195;
	mov.f32 	%f208, %f195;
	mov.f32 	%f209, %f195;
	mov.f32 	%f210, %f195;
	@%p1 bra 	$L__BB0_5;
	cvta.to.global.u64 	%rd2, %rd5;
	cvta.to.global.u64 	%rd3, %rd6;
	mul.lo.s32 	%r21, %r3, %r15;
	cvt.u64.u32 	%rd4, %r21;
	shl.b32 	%r4, %r2, 2;
	shl.b32 	%r22, %r1, 4;
	mov.u32 	%r23, _ZZ10cuda_sgemmILj64ELj64ELj64ELj4ELj4ELj4EEvPfS0_S0_iiiE8b_shared;
	add.s32 	%r24, %r23, %r22;
	shl.b32 	%r25, %r2, 4;
	mov.u32 	%r26, _ZZ10cuda_sgemmILj64ELj64ELj64ELj4ELj4ELj4EEvPfS0_S0_iiiE8a_shared;
	add.s32 	%r5, %r26, %r25;
	mul.lo.s32 	%r6, %r4, %r15;
	shl.b32 	%r27, %r2, 10;
	add.s32 	%r7, %r24, %r27;
	mov.b32 	%r61, 0;
	mov.f32 	%f195, 0f00000000;
$L__BB0_2:
	shl.b32 	%r29, %r1, 4;
	mov.u32 	%r30, _ZZ10cuda_sgemmILj64ELj64ELj64ELj4ELj4ELj4EEvPfS0_S0_iiiE8b_shared;
	add.s32 	%r31, %r29, %r30;
	add.s32 	%r62, %r31, 512;
	shl.b32 	%r32, %r1, 2;
	add.s32 	%r33, %r61, %r32;
	add.s32 	%r34, %r33, %r6;
	cvt.u64.u32 	%rd8, %r34;
	add.s64 	%rd9, %rd8, %rd4;
	shl.b64 	%rd10, %rd9, 2;
	add.s64 	%rd11, %rd2, %rd10;
	ld.global.v4.f32 	{%f67, %f68, %f69, %f70}, [%rd11];
	shl.b32 	%r35, %r1, 10;
	add.s32 	%r36, %r5, %r35;
	st.shared.f32 	[%r36], %f67;
	st.shared.f32 	[%r36+256], %f68;
	st.shared.f32 	[%r36+512], %f69;
	st.shared.f32 	[%r36+768], %f70;
	add.s32 	%r37, %r34, %r15;
	cvt.u64.u32 	%rd12, %r37;
	add.s64 	%rd13, %rd12, %rd4;
	shl.b64 	%rd14, %rd13, 2;
	add.s64 	%rd15, %rd2, %rd14;
	ld.global.v4.f32 	{%f71, %f72, %f73, %f74}, [%rd15];
	st.shared.f32 	[%r36+4], %f71;
	st.shared.f32 	[%r36+260], %f72;
	st.shared.f32 	[%r36+516], %f73;
	st.shared.f32 	[%r36+772], %f74;
	add.s32 	%r38, %r37, %r15;
	cvt.u64.u32 	%rd16, %r38;
	add.s64 	%rd17, %rd16, %rd4;
	shl.b64 	%rd18, %rd17, 2;
	add.s64 	%rd19, %rd2, %rd18;
	ld.global.v4.f32 	{%f75, %f76, %f77, %f78}, [%rd19];
	st.shared.f32 	[%r36+8], %f75;
	st.shared.f32 	[%r36+264], %f76;
	st.shared.f32 	[%r36+520], %f77;
	st.shared.f32 	[%r36+776], %f78;
	add.s32 	%r39, %r38, %r15;
	cvt.u64.u32 	%rd20, %r39;
	add.s64 	%rd21, %rd20, %rd4;
	shl.b64 	%rd22, %rd21, 2;
	add.s64 	%rd23, %rd2, %rd22;
	ld.global.v4.f32 	{%f79, %f80, %f81, %f82}, [%rd23];
	st.shared.f32 	[%r36+12], %f79;
	st.shared.f32 	[%r36+268], %f80;
	st.shared.f32 	[%r36+524], %f81;
	st.shared.f32 	[%r36+780], %f82;
	add.s32 	%r40, %r61, %r4;
	mad.lo.s32 	%r41, %r40, %r16, %r32;
	cvt.u64.u32 	%rd24, %r41;
	add.s64 	%rd25, %rd24, %rd1;
	shl.b64 	%rd26, %rd25, 2;
	add.s64 	%rd27, %rd3, %rd26;
	ld.global.v4.f32 	{%f83, %f84, %f85, %f86}, [%rd27];
	st.shared.v4.f32 	[%r7], {%f83, %f84, %f85, %f86};
	add.s32 	%r42, %r41, %r16;
	cvt.u64.u32 	%rd28, %r42;
	add.s64 	%rd29, %rd28, %rd1;
	shl.b64 	%rd30, %rd29, 2;
	add.s64 	%rd31, %rd3, %rd30;
	ld.global.v4.f32 	{%f87, %f88, %f89, %f90}, [%rd31];
	st.shared.v4.f32 	[%r7+256], {%f87, %f88, %f89, %f90};
	add.s32 	%r43, %r42, %r16;
	cvt.u64.u32 	%rd32, %r43;
	add.s64 	%rd33, %rd32, %rd1;
	shl.b64 	%rd34, %rd33, 2;
	add.s64 	%rd35, %rd3, %rd34;
	ld.global.v4.f32 	{%f91, %f92, %f93, %f94}, [%rd35];
	st.shared.v4.f32 	[%r7+512], {%f91, %f92, %f93, %f94};
	add.s32 	%r44, %r43, %r16;
	cvt.u64.u32 	%rd36, %r44;
	add.s64 	%rd37, %rd36, %rd1;
	shl.b64 	%rd38, %rd37, 2;
	add.s64 	%rd39, %rd3, %rd38;
	ld.global.v4.f32 	{%f95, %f96, %f97, %f98}, [%rd39];
	st.shared.v4.f32 	[%r7+768], {%f95, %f96, %f97, %f98};
	bar.sync 	0;
	mov.b32 	%r63, 512;
$L__BB0_3:
	add.s32 	%r45, %r5, %r63;
	ld.shared.v4.f32 	{%f99, %f100, %f101, %f102}, [%r45+-512];
	ld.shared.v4.f32 	{%f103, %f104, %f105, %f106}, [%r62+-512];
	fma.rn.f32 	%f107, %f99, %f103, %f210;
	fma.rn.f32 	%f108, %f99, %f104, %f209;
	fma.rn.f32 	%f109, %f99, %f105, %f208;
	fma.rn.f32 	%f110, %f99, %f106, %f207;
	fma.rn.f32 	%f111, %f100, %f103, %f206;
	fma.rn.f32 	%f112, %f100, %f104, %f205;
	fma.rn.f32 	%f113, %f100, %f105, %f204;
	fma.rn.f32 	%f114, %f100, %f106, %f203;
	fma.rn.f32 	%f115, %f101, %f103, %f202;
	fma.rn.f32 	%f116, %f101, %f104, %f201;
	fma.rn.f32 	%f117, %f101, %f105, %f200;
	fma.rn.f32 	%f118, %f101, %f106, %f199;
	fma.rn.f32 	%f119, %f102, %f103, %f198;
	fma.rn.f32 	%f120, %f102, %f104, %f197;
	fma.rn.f32 	%f121, %f102, %f105, %f196;
	fma.rn.f32 	%f122, %f102, %f106, %f195;
	ld.shared.v4.f32 	{%f123, %f124, %f125, %f126}, [%r45+-256];
	ld.shared.v4.f32 	{%f127, %f128, %f129, %f130}, [%r62+-256];
	fma.rn.f32 	%f131, %f123, %f127, %f107;
	fma.rn.f32 	%f132, %f123, %f128, %f108;
	fma.rn.f32 	%f133, %f123, %f129, %f109;
	fma.rn.f32 	%f134, %f123, %f130, %f110;
	fma.rn.f32 	%f135, %f124, %f127, %f111;
	fma.rn.f32 	%f136, %f124, %f128, %f112;
	fma.rn.f32 	%f137, %f124, %f129, %f113;
	fma.rn.f32 	%f138, %f124, %f130, %f114;
	fma.rn.f32 	%f139, %f125, %f127, %f115;
	fma.rn.f32 	%f140, %f125, %f128, %f116;
	fma.rn.f32 	%f141, %f125, %f129, %f117;
	fma.rn.f32 	%f142, %f125, %f130, %f118;
	fma.rn.f32 	%f143, %f126, %f127, %f119;
	fma.rn.f32 	%f144, %f126, %f128, %f120;
	fma.rn.f32 	%f145, %f126, %f129, %f121;
	fma.rn.f32 	%f146, %f126, %f130, %f122;
	ld.shared.v4.f32 	{%f147, %f148, %f149, %f150}, [%r45];
	ld.shared.v4.f32 	{%f151, %f152, %f153, %f154}, [%r62];
	fma.rn.f32 	%f155, %f147, %f151, %f131;
	fma.rn.f32 	%f156, %f147, %f152, %f132;
	fma.rn.f32 	%f157, %f147, %f153, %f133;
	fma.rn.f32 	%f158, %f147, %f154, %f134;
	fma.rn.f32 	%f159, %f148, %f151, %f135;
	fma.rn.f32 	%f160, %f148, %f152, %f136;
	fma.rn.f32 	%f161, %f148, %f153, %f137;
	fma.rn.f32 	%f162, %f148, %f154, %f138;
	fma.rn.f32 	%f163, %f149, %f151, %f139;
	fma.rn.f32 	%f164, %f149, %f152, %f140;
	fma.rn.f32 	%f165, %f149, %f153, %f141;
	fma.rn.f32 	%f166, %f149, %f154, %f142;
	fma.rn.f32 	%f167, %f150, %f151, %f143;
	fma.rn.f32 	%f168, %f150, %f152, %f144;
	fma.rn.f32 	%f169, %f150, %f153, %f145;
	fma.rn.f32 	%f170, %f150, %f154, %f146;
	ld.shared.v4.f32 	{%f171, %f172, %f173, %f174}, [%r45+256];
	ld.shared.v4.f32 	{%f175, %f176, %f177, %f178}, [%r62+256];
	fma.rn.f32 	%f210, %f171, %f175, %f155;
	fma.rn.f32 	%f209, %f171, %f176, %f156;
	fma.rn.f32 	%f208, %f171, %f177, %f157;
	fma.rn.f32 	%f207, %f171, %f178, %f158;
	fma.rn.f32 	%f206, %f172, %f175, %f159;
	fma.rn.f32 	%f205, %f172, %f176, %f160;
	fma.rn.f32 	%f204, %f172, %f177, %f161;
	fma.rn.f32 	%f203, %f172, %f178, %f162;
	fma.rn.f32 	%f202, %f173, %f175, %f163;
	fma.rn.f32 	%f201, %f173, %f176, %f164;
	fma.rn.f32 	%f200, %f173, %f177, %f165;
	fma.rn.f32 	%f199, %f173, %f178, %f166;
	fma.rn.f32 	%f198, %f174, %f175, %f167;
	fma.rn.f32 	%f197, %f174, %f176, %f168;
	fma.rn.f32 	%f196, %f174, %f177, %f169;
	fma.rn.f32 	%f195, %f174, %f178, %f170;
	add.s32 	%r63, %r63, 1024;
	add.s32 	%r62, %r62, 1024;
	setp.ne.s32 	%p2, %r63, 16896;
	@%p2 bra 	$L__BB0_3;
	bar.sync 	0;
	add.s32 	%r61, %r61, 64;
	setp.lt.s32 	%p3, %r61, %r15;
	@%p3 bra 	$L__BB0_2;
$L__BB0_5:
	ld.param.u64 	%rd87, [_Z10cuda_sgemmILj64ELj64ELj64ELj4ELj4ELj4EEvPfS0_S0_iii_param_2];
	cvta.to.global.u64 	%rd40, %rd87;
	mul.lo.s32 	%r46, %r3, %r16;
	cvt.u64.u32 	%rd41, %r46;
	add.s64 	%rd42, %rd41, %rd1;
	shl.b32 	%r47, %r1, 2;
	mul.lo.s32 	%r48, %r2, %r16;
	shl.b32 	%r49, %r48, 2;
	add.s32 	%r50, %r49, %r47;
	cvt.u64.u32 	%rd43, %r50;
	add.s64 	%rd44, %rd42, %rd43;
	shl.b64 	%rd45, %rd44, 2;
	add.s64 	%rd46, %rd40, %rd45;
	st.global.f32 	[%rd46], %f210;
	st.global.f32 	[%rd46+4], %f209;
	st.global.f32 	[%rd46+8], %f208;
	st.global.f32 	[%rd46+12], %f207;
	add.s32 	%r51, %r50, %r16;
	cvt.u64.u32 	%rd47, %r51;
	add.s64 	%rd48, %rd42, %rd47;
	shl.b64 	%rd49, %rd48, 2;
	add.s64 	%rd50, %rd40, %rd49;
	st.global.f32 	[%rd50], %f206;
	add.s32 	%r52, %r51, 1;
	cvt.u64.u32 	%rd51, %r52;
	add.s64 	%rd52, %rd42, %rd51;
	shl.b64 	%rd53, %rd52, 2;
	add.s64 	%rd54, %rd40, %rd53;
	st.global.f32 	[%rd54], %f205;
	add.s32 	%r53, %r51, 2;
	cvt.u64.u32 	%rd55, %r53;
	add.s64 	%rd56, %rd42, %rd55;
	shl.b64 	%rd57, %rd56, 2;
	add.s64 	%rd58, %rd40, %rd57;
	st.global.f32 	[%rd58], %f204;
	add.s32 	%r54, %r51, 3;
	cvt.u64.u32 	%rd59, %r54;
	add.s64 	%rd60, %rd42, %rd59;
	shl.b64 	%rd61, %rd60, 2;
	add.s64 	%rd62, %rd40, %rd61;
	st.global.f32 	[%rd62], %f203;
	add.s32 	%r55, %r51, %r16;
	cvt.u64.u32 	%rd63, %r55;
	add.s64 	%rd64, %rd42, %rd63;
	shl.b64 	%rd65, %rd64, 2;
	add.s64 	%rd66, %rd40, %rd65;
	st.global.f32 	[%rd66], %f202;
	st.global.f32 	[%rd66+4], %f201;
	add.s32 	%r56, %r53, %r16;
	cvt.u64.u32 	%rd67, %r56;
	add.s64 	%rd68, %rd42, %rd67;
	shl.b64 	%rd69, %rd68, 2;
	add.s64 	%rd70, %rd40, %rd69;
	st.global.f32 	[%rd70], %f200;
	st.global.f32 	[%rd70+4], %f199;
	add.s32 	%r57, %r55, %r16;
	cvt.u64.u32 	%rd71, %r57;
	add.s64 	%rd72, %rd42, %rd71;
	shl.b64 	%rd73, %rd72, 2;
	add.s64 	%rd74, %rd40, %rd73;
	st.global.f32 	[%rd74], %f198;
	add.s32 	%r58, %r57, 1;
	cvt.u64.u32 	%rd75, %r58;
	add.s64 	%rd76, %rd42, %rd75;
	shl.b64 	%rd77, %rd76, 2;
	add.s64 	%rd78, %rd40, %rd77;
	st.global.f32 	[%rd78], %f197;
	add.s32 	%r59, %r57, 2;
	cvt.u64.u32 	%rd79, %r59;
	add.s64 	%rd80, %rd42, %rd79;
	shl.b64 	%rd81, %rd80, 2;
	add.s64 	%rd82, %rd40, %rd81;
	st.global.f32 	[%rd82], %f196;
	add.s32 	%r60, %r57, 3;
	cvt.u64.u32 	%rd83, %r60;
	add.s64 	%rd84, %rd42, %rd83;
	shl.b64 	%rd85, %rd84, 2;
	add.s64 	%rd86, %rd40, %rd85;
	st.global.f32 	[%rd86], %f195;
	ret;

}


// ===== COMPILED SASS (sm_100) =====

	.target	sm_100

	.elftype	@"ET_EXEC"


//--------------------- .note.nv.tkinfo           --------------------------
	.section	.note.nv.tkinfo,"",@"SHT_NOTE"
	.sectionflags	@"SHF_NOTE_NV_TKINFO"
	.tkinfo
        /*0018*/ 	.word	0x00000002
        /*0030*/ 	.string	""
        /*0030*/ 	.string	"ptxas"
        /*0030*/ 	.string	"Cuda compilation tools, release 13.0, V13.0.88"
        /*0030*/ 	.string	"Build cuda_13.0.r13.0/compiler.36424714_0"
        /*0030*/ 	.string	"-arch sm_100 -m 64 "



//--------------------- .note.nv.cuinfo           --------------------------
	.section	.note.nv.cuinfo,"",@"SHT_NOTE"
	.sectionflags	@"SHF_NOTE_NV_CUINFO"
        /*0018*/ 	.short	0x0002
        /*001a*/ 	.short	0x0064
        /*001c*/ 	.short	0x0082
	.zero		2


//--------------------- .nv.info                  --------------------------
	.section	.nv.info,"",@"SHT_CUDA_INFO"
	.align	4


	//----- nvinfo : EIATTR_REGCOUNT
	.align		4
        /*0000*/ 	.byte	0x04, 0x2f
        /*0002*/ 	.short	(.L_1 - .L_0)
	.align		4
.L_0:
        /*0004*/ 	.word	index@(_Z10cuda_sgemmILj64ELj64ELj64ELj4ELj4ELj4EEvPfS0_S0_iii)
        /*0008*/ 	.word	0x0000002b


	//----- nvinfo : EIATTR_FRAME_SIZE
	.align		4
.L_1:
        /*000c*/ 	.byte	0x04, 0x11
        /*000e*/ 	.short	(.L_3 - .L_2)
	.align		4
.L_2:
        /*0010*/ 	.word	index@(_Z10cuda_sgemmILj64ELj64ELj64ELj4ELj4ELj4EEvPfS0_S0_iii)
        /*0014*/ 	.word	0x00000000


	//----- nvinfo : EIATTR_MIN_STACK_SIZE
	.align		4
.L_3:
        /*0018*/ 	.byte	0x04, 0x12
        /*001a*/ 	.short	(.L_5 - .L_4)
	.align		4
.L_4:
        /*001c*/ 	.word	index@(_Z10cuda_sgemmILj64ELj64ELj64ELj4ELj4ELj4EEvPfS0_S0_iii)
        /*0020*/ 	.word	0x00000000
.L_5:


//--------------------- .nv.compat                --------------------------
	.section	.nv.compat,"",@"SHT_CUDA_COMPAT_INFO"
	.align	4
        /*0000*/ 	.byte	0x02, 0x09, 0x00, 0x00, 0x02, 0x02, 0x01, 0x00, 0x02, 0x05, 0x05, 0x00, 0x03, 0x07, 0x01, 0x01
        /*0010*/ 	.byte	0x02, 0x03, 0x00, 0x00, 0x02, 0x06, 0x01, 0x00, 0x04, 0x0b, 0x08, 0x00, 0x09, 0x00, 0x00, 0x00
        /*0020*/ 	.byte	0x00, 0x00, 0x00, 0x00


//--------------------- .nv.info._Z10cuda_sgemmILj64ELj64ELj64ELj4ELj4ELj4EEvPfS0_S0_iii --------------------------
	.section	.nv.info._Z10cuda_sgemmILj64ELj64ELj64ELj4ELj4ELj4EEvPfS0_S0_iii,"",@"SHT_CUDA_INFO"
	.sectionflags	@""
	.align	4


	//----- nvinfo : EIATTR_CUDA_API_VERSION
	.align		4
        /*0000*/ 	.byte	0x04, 0x37
        /*0002*/ 	.short	(.L_7 - .L_6)
.L_6:
        /*0004*/ 	.word	0x00000082


	//----- nvinfo : EIATTR_KPARAM_INFO
	.align		4
.L_7:
        /*0008*/ 	.byte	0x04, 0x17
        /*000a*/ 	.short	(.L_9 - .L_8)
.L_8:
        /*000c*/ 	.word	0x00000000
        /*0010*/ 	.short	0x0005
        /*0012*/ 	.short	0x0020
        /*0014*/ 	.byte	0x00, 0xf0, 0x11, 0x00


	//----- nvinfo : EIATTR_KPARAM_INFO
	.align		4
.L_9:
        /*0018*/ 	.byte	0x04, 0x17
        /*001a*/ 	.short	(.L_11 - .L_10)
.L_10:
        /*001c*/ 	.word	0x00000000
        /*0020*/ 	.short	0x0004
        /*0022*/ 	.short	0x001c
        /*0024*/ 	.byte	0x00, 0xf0, 0x11, 0x00


	//----- nvinfo : EIATTR_KPARAM_INFO
	.align		4
.L_11:
        /*0028*/ 	.byte	0x04, 0x17
        /*002a*/ 	.short	(.L_13 - .L_12)
.L_12:
        /*002c*/ 	.word	0x00000000
        /*0030*/ 	.short	0x0003
        /*0032*/ 	.short	0x0018
        /*0034*/ 	.byte	0x00, 0xf0, 0x11, 0x00


	//----- nvinfo : EIATTR_KPARAM_INFO
	.align		4
.L_13:
        /*0038*/ 	.byte	0x04, 0x17
        /*003a*/ 	.short	(.L_15 - .L_14)
.L_14:
        /*003c*/ 	.word	0x00000000
        /*0040*/ 	.short	0x0002
        /*0042*/ 	.short	0x0010
        /*0044*/ 	.byte	0x00, 0xf5, 0x21, 0x00


	//----- nvinfo : EIATTR_KPARAM_INFO
	.align		4
.L_15:
        /*0048*/ 	.byte	0x04, 0x17
        /*004a*/ 	.short	(.L_17 - .L_16)
.L_16:
        /*004c*/ 	.word	0x00000000
        /*0050*/ 	.short	0x0001
        /*0052*/ 	.short	0x0008
        /*0054*/ 	.byte	0x00, 0xf5, 0x21, 0x00


	//----- nvinfo : EIATTR_KPARAM_INFO
	.align		4
.L_17:
        /*0058*/ 	.byte	0x04, 0x17
        /*005a*/ 	.short	(.L_19 - .L_18)
.L_18:
        /*005c*/ 	.word	0x00000000
        /*0060*/ 	.short	0x0000
        /*0062*/ 	.short	0x0000
        /*0064*/ 	.byte	0x00, 0xf5, 0x21, 0x00


	//----- nvinfo : EIATTR_SPARSE_MMA_MASK
	.align		4
.L_19:
        /*0068*/ 	.byte	0x03, 0x50
        /*006a*/ 	.short	0x0000


	//----- nvinfo : EIATTR_MAXREG_COUNT
	.align		4
        /*006c*/ 	.byte	0x03, 0x1b
        /*006e*/ 	.short	0x00ff


	//----- nvinfo : EIATTR_NUM_BARRIERS
	.align		4
        /*0070*/ 	.byte	0x02, 0x4c
        /*0072*/ 	.byte	0x01
	.zero		1


	//----- nvinfo : EIATTR_MERCURY_ISA_VERSION
	.align		4
        /*0074*/ 	.byte	0x03, 0x5f
        /*0076*/ 	.short	0x0101


	//----- nvinfo : EIATTR_VRC_CTA_INIT_COUNT
	.align		4
        /*0078*/ 	.byte	0x02, 0x4a
	.zero		1
	.zero		1


	//----- nvinfo : EIATTR_EXIT_INSTR_OFFSETS
	.align		4
        /*007c*/ 	.byte	0x04, 0x1c
        /*007e*/ 	.short	(.L_21 - .L_20)


	//   ....[0]....
.L_20:
        /*0080*/ 	.word	0x00001110


	//----- nvinfo : EIATTR_CBANK_PARAM_SIZE
	.align		4
.L_21:
        /*0084*/ 	.byte	0x03, 0x19
        /*0086*/ 	.short	0x0024


	//----- nvinfo : EIATTR_PARAM_CBANK
	.align		4
        /*0088*/ 	.byte	0x04, 0x0a
        /*008a*/ 	.short	(.L_23 - .L_22)
	.align		4
.L_22:
        /*008c*/ 	.word	index@(.nv.constant0._Z10cuda_sgemmILj64ELj64ELj64ELj4ELj4ELj4EEvPfS0_S0_iii)
        /*0090*/ 	.short	0x0380
        /*0092*/ 	.short	0x0024


	//----- nvinfo : EIATTR_SW_WAR
	.align		4
.L_23:
        /*0094*/ 	.byte	0x04, 0x36
        /*0096*/ 	.short	(.L_25 - .L_24)
.L_24:
        /*0098*/ 	.word	0x00000008
.L_25:


//--------------------- .nv.callgraph             --------------------------
	.section	.nv.callgraph,"",@"SHT_CUDA_CALLGRAPH"
	.align	4
	.sectionentsize	8
	.align		4
        /*0000*/ 	.word	0x00000000
	.align		4
        /*0004*/ 	.word	0xffffffff
	.align		4
        /*0008*/ 	.word	0x00000000
	.align		4
        /*000c*/ 	.word	0xfffffffe
	.align		4
        /*0010*/ 	.word	0x00000000
	.align		4
        /*0014*/ 	.word	0xfffffffd
	.align		4
        /*0018*/ 	.word	0x00000000
	.align		4
        /*001c*/ 	.word	0xfffffffc


//--------------------- .text._Z10cuda_sgemmILj64ELj64ELj64ELj4ELj4ELj4EEvPfS0_S0_iii --------------------------
	.section	.text._Z10cuda_sgemmILj64ELj64ELj64ELj4ELj4ELj4EEvPfS0_S0_iii,"ax",@progbits
	.align	128
        .global         _Z10cuda_sgemmILj64ELj64ELj64ELj4ELj4ELj4EEvPfS0_S0_iii
        .type           _Z10cuda_sgemmILj64ELj64ELj64ELj4ELj4ELj4EEvPfS0_S0_iii,@function
        .size           _Z10cuda_sgemmILj64ELj64ELj64ELj4ELj4ELj4EEvPfS0_S0_iii,(.L_x_4 - _Z10cuda_sgemmILj64ELj64ELj64ELj4ELj4ELj4EEvPfS0_S0_iii)
        .other          _Z10cuda_sgemmILj64ELj64ELj64ELj4ELj4ELj4EEvPfS0_S0_iii,@"STO_CUDA_ENTRY STV_DEFAULT"
_Z10cuda_sgemmILj64ELj64ELj64ELj4ELj4ELj4EEvPfS0_S0_iii:
.text._Z10cuda_sgemmILj64ELj64ELj64ELj4ELj4ELj4EEvPfS0_S0_iii:
[----:B------:R-:W-:Y:S01]  /*0000*/  LDC R1, c[0x0][0x37c] ;  /* 0x0000df00ff017b82 */ /* 0x000fe20000000800 */
[----:B------:R-:W0:Y:S07]  /*0010*/  LDCU UR10, c[0x0][0x39c] ;  /* 0x00007380ff0a77ac */ /* 0x000e2e0008000800 */
[----:B------:R-:W1:Y:S01]  /*0020*/  S2UR UR5, SR_CTAID.Y ;  /* 0x00000000000579c3 */ /* 0x000e620000002600 */
[----:B------:R-:W2:Y:S01]  /*0030*/  S2R R0, SR_TID.X ;  /* 0x0000000000007919 */ /* 0x000ea20000002100 */
[----:B------:R-:W-:-:S02]  /*0040*/  CS2R R30, SRZ ;  /* 0x00000000001e7805 */ /* 0x000fc4000001ff00 */
[----:B------:R-:W-:Y:S02]  /*0050*/  CS2R R26, SRZ ;  /* 0x00000000001a7805 */ /* 0x000fe4000001ff00 */
[----:B------:R-:W-:Y:S01]  /*0060*/  CS2R R24, SRZ ;  /* 0x0000000000187805 */ /* 0x000fe2000001ff00 */
[----:B------:R-:W3:Y:S01]  /*0070*/  S2R R3, SR_TID.Y ;  /* 0x0000000000037919 */ /* 0x000ee20000002200 */
[----:B------:R-:W-:Y:S02]  /*0080*/  CS2R R6, SRZ ;  /* 0x0000000000067805 */ /* 0x000fe4000001ff00 */
[----:B------:R-:W-:Y:S01]  /*0090*/  CS2R R4, SRZ ;  /* 0x0000000000047805 */ /* 0x000fe2000001ff00 */
[----:B------:R-:W4:Y:S01]  /*00a0*/  S2UR UR6, SR_CTAID.X ;  /* 0x00000000000679c3 */ /* 0x000f220000002500 */
[----:B------:R-:W-:Y:S02]  /*00b0*/  CS2R R34, SRZ ;  /* 0x0000000000227805 */ /* 0x000fe4000001ff00 */
[----:B------:R-:W-:-:S02]  /*00c0*/  CS2R R32, SRZ ;  /* 0x0000000000207805 */ /* 0x000fc4000001ff00 */
[----:B------:R-:W-:Y:S01]  /*00d0*/  CS2R R28, SRZ ;  /* 0x00000000001c7805 */ /* 0x000fe2000001ff00 */
[----:B------:R-:W2:Y:S01]  /*00e0*/  LDCU.64 UR12, c[0x0][0x358] ;  /* 0x00006b00ff0c77ac */ /* 0x000ea20008000a00 */
[----:B0-----:R-:W-:Y:S02]  /*00f0*/  UISETP.GE.AND UP0, UPT, UR10, 0x1, UPT ;  /* 0x000000010a00788c */ /* 0x001fe4000bf06270 */
[----:B-1----:R-:W-:Y:S02]  /*0100*/  USHF.L.U32 UR5, UR5, 0x6, URZ ;  /* 0x0000000605057899 */ /* 0x002fe400080006ff */
[----:B----4-:R-:W-:-:S05]  /*0110*/  USHF.L.U32 UR6, UR6, 0x6, URZ ;  /* 0x0000000606067899 */ /* 0x010fca00080006ff */
[----:B--2---:R-:W-:Y:S07]  /*0120*/  BRA.U !UP0, `(.L_x_0) ;  /* 0x0000000908c07547 */ /* 0x004fee000b800000 */
[----:B------:R-:W0:Y:S01]  /*0130*/  S2UR UR9, SR_CgaCtaId ;  /* 0x00000000000979c3 */ /* 0x000e220000008800 */
[----:B------:R-:W-:Y:S01]  /*0140*/  UMOV UR4, 0x400 ;  /* 0x0000040000047882 */ /* 0x000fe20000000000 */
[----:B------:R-:W-:Y:S01]  /*0150*/  IMAD.MOV.U32 R30, RZ, RZ, RZ ;  /* 0x000000ffff1e7224 */ /* 0x000fe200078e00ff */
[----:B------:R-:W-:-:S04]  /*0160*/  UIADD3 UR7, UPT, UPT, UR4, 0x4000, URZ ;  /* 0x0000400004077890 */ /* 0x000fc8000fffe0ff */
[----:B0-----:R-:W-:Y:S02]  /*0170*/  ULEA UR8, UR9, UR7, 0x18 ;  /* 0x0000000709087291 */ /* 0x001fe4000f8ec0ff */
[----:B------:R-:W-:Y:S02]  /*0180*/  ULEA UR4, UR9, UR4, 0x18 ;  /* 0x0000000409047291 */ /* 0x000fe4000f8ec0ff */
[----:B------:R-:W-:Y:S02]  /*0190*/  UIMAD UR7, UR5, UR10, URZ ;  /* 0x0000000a050772a4 */ /* 0x000fe4000f8e02ff */
[----:B------:R-:W-:-:S04]  /*01a0*/  LEA R2, R0, UR8, 0x4 ;  /* 0x0000000800027c11 */ /* 0x000fc8000f8e20ff */
[C---:B---3--:R-:W-:Y:S02]  /*01b0*/  LEA R2, R3.reuse, R2, 0xa ;  /* 0x0000000203027211 */ /* 0x048fe400078e50ff */
[----:B------:R-:W-:Y:S01]  /*01c0*/  LEA R3, R3, UR4, 0x4 ;  /* 0x0000000403037c11 */ /* 0x000fe2000f8e20ff */
[----:B------:R-:W-:-:S06]  /*01d0*/  UMOV UR4, URZ ;  /* 0x000000ff00047c82 */ /* 0x000fcc0008000000 */
.L_x_2:
[----:B------:R-:W0:Y:S01]  /*01e0*/  S2R R8, SR_TID.Y ;  /* 0x0000000000087919 */ /* 0x000e220000002200 */
[----:B------:R-:W1:Y:S01]  /*01f0*/  LDCU UR15, c[0x0][0x39c] ;  /* 0x00007380ff0f77ac */ /* 0x000e620008000800 */
[----:B------:R-:W-:Y:S01]  /*0200*/  IMAD.SHL.U32 R37, R0, 0x4, RZ ;  /* 0x0000000400257824 */ /* 0x000fe200078e00ff */
[----:B------:R-:W2:Y:S03]  /*0210*/  LDCU.128 UR8, c[0x0][0x380] ;  /* 0x00007000ff0877ac */ /* 0x000ea60008000c00 */
[----:B------:R-:W-:Y:S01]  /*0220*/  VIADD R9, R37, UR4 ;  /* 0x0000000425097c36 */ /* 0x000fe20008000000 */
[----:B------:R-:W3:Y:S01]  /*0230*/  LDCU UR14, c[0x0][0x3a0] ;  /* 0x00007400ff0e77ac */ /* 0x000ee20008000800 */
[----:B0-----:R-:W-:-:S05]  /*0240*/  SHF.L.U32 R8, R8, 0x2, RZ ;  /* 0x0000000208087819 */ /* 0x001fca00000006ff */
[----:B-1----:R-:W-:-:S05]  /*0250*/  IMAD R9, R8, UR15, R9 ;  /* 0x0000000f08097c24 */ /* 0x002fca000f8e0209 */
[C---:B------:R-:W-:Y:S02]  /*0260*/  IADD3 R11, P0, PT, R9.reuse, UR7, RZ ;  /* 0x00000007090b7c10 */ /* 0x040fe4000ff1e0ff */
[----:B------:R-:W-:-:S03]  /*0270*/  IADD3 R10, PT, PT, R9, UR15, RZ ;  /* 0x0000000f090a7c10 */ /* 0x000fc6000fffe0ff */
[----:B------:R-:W-:Y:S01]  /*0280*/  IMAD.X R16, RZ, RZ, RZ, P0 ;  /* 0x000000ffff107224 */ /* 0x000fe200000e06ff */
[C---:B------:R-:W-:Y:S02]  /*0290*/  IADD3 R14, P1, PT, R10.reuse, UR7, RZ ;  /* 0x000000070a0e7c10 */ /* 0x040fe4000ff3e0ff */
[C---:B--2---:R-:W-:Y:S02]  /*02a0*/  LEA R12, P0, R11.reuse, UR8, 0x2 ;  /* 0x000000080b0c7c11 */ /* 0x044fe4000f8010ff */
[----:B------:R-:W-:Y:S01]  /*02b0*/  IADD3 R9, PT, PT, R10, UR15, RZ ;  /* 0x0000000f0a097c10 */ /* 0x000fe2000fffe0ff */
[----:B------:R-:W-:Y:S01]  /*02c0*/  IMAD.X R15, RZ, RZ, RZ, P1 ;  /* 0x000000ffff0f7224 */ /* 0x000fe200008e06ff */
[----:B------:R-:W-:Y:S02]  /*02d0*/  LEA.HI.X R13, R11, UR9, R16, 0x2, P0 ;  /* 0x000000090b0d7c11 */ /* 0x000fe400080f1410 */
[----:B------:R-:W-:Y:S02]  /*02e0*/  LEA R16, P0, R14, UR8, 0x2 ;  /* 0x000000080e107c11 */ /* 0x000fe4000f8010ff */
[----:B------:R-:W-:-:S02]  /*02f0*/  IADD3 R10, P2, PT, R9, UR7, RZ ;  /* 0x00000007090a7c10 */ /* 0x000fc4000ff5e0ff */
[----:B------:R-:W-:Y:S02]  /*0300*/  LEA.HI.X R17, R14, UR9, R15, 0x2, P0 ;  /* 0x000000090e117c11 */ /* 0x000fe400080f140f */
[----:B------:R-:W2:Y:S01]  /*0310*/  LDG.E.128 R12, desc[UR12][R12.64] ;  /* 0x0000000c0c0c7981 */ /* 0x000ea2000c1e1d00 */
[----:B------:R-:W-:Y:S02]  /*0320*/  IADD3.X R11, PT, PT, RZ, RZ, RZ, P2, !PT ;  /* 0x000000ffff0b7210 */ /* 0x000fe400017fe4ff */
[C---:B------:R-:W-:Y:S01]  /*0330*/  LEA R20, P1, R10.reuse, UR8, 0x2 ;  /* 0x000000080a147c11 */ /* 0x040fe2000f8210ff */
[----:B------:R-:W4:Y:S01]  /*0340*/  LDG.E.128 R16, desc[UR12][R16.64] ;  /* 0x0000000c10107981 */ /* 0x000f22000c1e1d00 */
[----:B------:R-:W-:Y:S02]  /*0350*/  IADD3 R9, PT, PT, R9, UR15, RZ ;  /* 0x0000000f09097c10 */ /* 0x000fe4000fffe0ff */
[----:B------:R-:W-:Y:S01]  /*0360*/  LEA.HI.X R21, R10, UR9, R11, 0x2, P1 ;  /* 0x000000090a157c11 */ /* 0x000fe200088f140b */
[----:B------:R-:W-:Y:S01]  /*0370*/  VIADD R8, R8, UR4 ;  /* 0x0000000408087c36 */ /* 0x000fe20008000000 */
[----:B------:R-:W-:-:S04]  /*0380*/  IADD3 R9, P0, PT, R9, UR7, RZ ;  /* 0x0000000709097c10 */ /* 0x000fc8000ff1e0ff */
[----:B------:R-:W5:Y:S01]  /*0390*/  LDG.E.128 R20, desc[UR12][R20.64] ;  /* 0x0000000c14147981 */ /* 0x000f62000c1e1d00 */
[----:B---3--:R-:W-:Y:S01]  /*03a0*/  IMAD R37, R8, UR14, R37 ;  /* 0x0000000e08257c24 */ /* 0x008fe2000f8e0225 */
[----:B------:R-:W-:Y:S01]  /*03b0*/  LEA R8, P1, R9, UR8, 0x2 ;  /* 0x0000000809087c11 */ /* 0x000fe2000f8210ff */
[----:B------:R-:W-:-:S05]  /*03c0*/  IMAD.X R10, RZ, RZ, RZ, P0 ;  /* 0x000000ffff0a7224 */ /* 0x000fca00000e06ff */
[----:B------:R-:W-:-:S06]  /*03d0*/  LEA.HI.X R9, R9, UR9, R10, 0x2, P1 ;  /* 0x0000000909097c11 */ /* 0x000fcc00088f140a */
[----:B------:R-:W3:Y:S01]  /*03e0*/  LDG.E.128 R8, desc[UR12][R8.64] ;  /* 0x0000000c08087981 */ /* 0x000ee2000c1e1d00 */
[----:B------:R-:W-:Y:S01]  /*03f0*/  LEA R36, R0, R3, 0xa ;  /* 0x0000000300247211 */ /* 0x000fe200078e50ff */
[C---:B------:R-:W-:Y:S01]  /*0400*/  VIADD R38, R37.reuse, UR14 ;  /* 0x0000000e25267c36 */ /* 0x040fe20008000000 */
[----:B------:R-:W-:-:S04]  /*0410*/  IADD3 R39, P0, PT, R37, UR6, RZ ;  /* 0x0000000625277c10 */ /* 0x000fc8000ff1e0ff */
[----:B------:R-:W-:Y:S02]  /*0420*/  IADD3.X R40, PT, PT, RZ, RZ, RZ, P0, !PT ;  /* 0x000000ffff287210 */ /* 0x000fe400007fe4ff */
[C---:B------:R-:W-:Y:S02]  /*0430*/  IADD3 R37, P1, PT, R38.reuse, UR6, RZ ;  /* 0x0000000626257c10 */ /* 0x040fe4000ff3e0ff */
[----:B------:R-:W-:Y:S01]  /*0440*/  IADD3 R38, PT, PT, R38, UR14, RZ ;  /* 0x0000000e26267c10 */ /* 0x000fe2000fffe0ff */
[----:B--2---:R0:W-:Y:S04]  /*0450*/  STS [R36], R12 ;  /* 0x0000000c24007388 */ /* 0x0041e80000000800 */
[----:B------:R1:W-:Y:S01]  /*0460*/  STS [R36+0x100], R13 ;  /* 0x0001000d24007388 */ /* 0x0003e20000000800 */
[----:B0-----:R-:W-:-:S03]  /*0470*/  LEA R12, P0, R39, UR10, 0x2 ;  /* 0x0000000a270c7c11 */ /* 0x001fc6000f8010ff */
[----:B------:R0:W-:Y:S01]  /*0480*/  STS [R36+0x200], R14 ;  /* 0x0002000e24007388 */ /* 0x0001e20000000800 */
[----:B-1----:R-:W-:-:S03]  /*0490*/  LEA.HI.X R13, R39, UR11, R40, 0x2, P0 ;  /* 0x0000000b270d7c11 */ /* 0x002fc600080f1428 */
[----:B----4-:R1:W-:Y:S04]  /*04a0*/  STS [R36+0x104], R17 ;  /* 0x0001041124007388 */ /* 0x0103e80000000800 */
[----:B------:R2:W-:Y:S01]  /*04b0*/  STS [R36+0x204], R18 ;  /* 0x0002041224007388 */ /* 0x0005e20000000800 */
[----:B0-----:R-:W-:Y:S01]  /*04c0*/  IMAD.X R14, RZ, RZ, RZ, P1 ;  /* 0x000000ffff0e7224 */ /* 0x001fe200008e06ff */
[C---:B-1----:R-:W-:Y:S01]  /*04d0*/  IADD3 R17, P0, PT, R38.reuse, UR6, RZ ;  /* 0x0000000626117c10 */ /* 0x042fe2000ff1e0ff */
[----:B------:R-:W-:Y:S01]  /*04e0*/  VIADD R38, R38, UR14 ;  /* 0x0000000e26267c36 */ /* 0x000fe20008000000 */
[C---:B--2---:R-:W-:Y:S01]  /*04f0*/  LEA R18, P1, R37.reuse, UR10, 0x2 ;  /* 0x0000000a25127c11 */ /* 0x044fe2000f8210ff */
[----:B------:R0:W-:Y:S04]  /*0500*/  STS [R36+0x304], R19 ;  /* 0x0003041324007388 */ /* 0x0001e80000000800 */
[----:B-----5:R1:W-:Y:S04]  /*0510*/  STS [R36+0x8], R20 ;  /* 0x0000081424007388 */ /* 0x0203e80000000800 */
[----:B------:R2:W-:Y:S01]  /*0520*/  STS [R36+0x4], R16 ;  /* 0x0000041024007388 */ /* 0x0005e20000000800 */
[----:B0-----:R-:W-:-:S02]  /*0530*/  LEA.HI.X R19, R37, UR11, R14, 0x2, P1 ;  /* 0x0000000b25137c11 */ /* 0x001fc400088f140e */
[----:B------:R-:W-:Y:S02]  /*0540*/  IADD3 R38, P1, PT, R38, UR6, RZ ;  /* 0x0000000626267c10 */ /* 0x000fe4000ff3e0ff */
[----:B-1----:R-:W-:Y:S01]  /*0550*/  IADD3.X R20, PT, PT, RZ, RZ, RZ, P0, !PT ;  /* 0x000000ffff147210 */ /* 0x002fe200007fe4ff */
[----:B------:R0:W-:Y:S01]  /*0560*/  STS [R36+0x108], R21 ;  /* 0x0001081524007388 */ /* 0x0001e20000000800 */
[----:B--2---:R-:W-:-:S04]  /*0570*/  LEA R16, P0, R17, UR10, 0x2 ;  /* 0x0000000a11107c11 */ /* 0x004fc8000f8010ff */
[----:B------:R-:W-:Y:S02]  /*0580*/  LEA.HI.X R17, R17, UR11, R20, 0x2, P0 ;  /* 0x0000000b11117c11 */ /* 0x000fe400080f1414 */
[C---:B------:R-:W-:Y:S01]  /*0590*/  LEA R20, P0, R38.reuse, UR10, 0x2 ;  /* 0x0000000a26147c11 */ /* 0x040fe2000f8010ff */
[----:B0-----:R-:W-:Y:S01]  /*05a0*/  IMAD.X R21, RZ, RZ, RZ, P1 ;  /* 0x000000ffff157224 */ /* 0x001fe200008e06ff */
[----:B---3--:R-:W-:Y:S04]  /*05b0*/  STS [R36+0xc], R8 ;  /* 0x00000c0824007388 */ /* 0x008fe80000000800 */
[----:B------:R-:W-:Y:S01]  /*05c0*/  LEA.HI.X R21, R38, UR11, R21, 0x2, P0 ;  /* 0x0000000b26157c11 */ /* 0x000fe200080f1415 */
[----:B------:R-:W-:Y:S04]  /*05d0*/  STS [R36+0x10c], R9 ;  /* 0x00010c0924007388 */ /* 0x000fe80000000800 */
[----:B------:R-:W-:Y:S04]  /*05e0*/  STS [R36+0x20c], R10 ;  /* 0x00020c0a24007388 */ /* 0x000fe80000000800 */
[----:B------:R0:W-:Y:S04]  /*05f0*/  STS [R36+0x30c], R11 ;  /* 0x00030c0b24007388 */ /* 0x0001e80000000800 */
[----:B------:R1:W-:Y:S04]  /*0600*/  STS [R36+0x300], R15 ;  /* 0x0003000f24007388 */ /* 0x0003e80000000800 */
[----:B------:R-:W-:Y:S04]  /*0610*/  STS [R36+0x208], R22 ;  /* 0x0002081624007388 */ /* 0x000fe80000000800 */
[----:B------:R2:W-:Y:S04]  /*0620*/  STS [R36+0x308], R23 ;  /* 0x0003081724007388 */ /* 0x0005e80000000800 */
[----:B0-----:R-:W3:Y:S04]  /*0630*/  LDG.E.128 R8, desc[UR12][R18.64] ;  /* 0x0000000c12087981 */ /* 0x001ee8000c1e1d00 */
[----:B-1----:R-:W4:Y:S04]  /*0640*/  LDG.E.128 R12, desc[UR12][R12.64] ;  /* 0x0000000c0c0c7981 */ /* 0x002f28000c1e1d00 */
[----:B--2---:R-:W2:Y:S04]  /*0650*/  LDG.E.128 R20, desc[UR12][R20.64] ;  /* 0x0000000c14147981 */ /* 0x004ea8000c1e1d00 */
[----:B------:R-:W5:Y:S01]  /*0660*/  LDG.E.128 R16, desc[UR12][R16.64] ;  /* 0x0000000c10107981 */ /* 0x000f62000c1e1d00 */
[----:B------:R-:W0:Y:S01]  /*0670*/  S2UR UR9, SR_CgaCtaId ;  /* 0x00000000000979c3 */ /* 0x000e220000008800 */
[----:B------:R-:W-:-:S02]  /*0680*/  UMOV UR8, 0x400 ;  /* 0x0000040000087882 */ /* 0x000fc40000000000 */
[----:B------:R-:W-:Y:S02]  /*0690*/  UIADD3 UR8, UPT, UPT, UR8, 0x4000, URZ ;  /* 0x0000400008087890 */ /* 0x000fe4000fffe0ff */
[----:B------:R-:W-:-:S04]  /*06a0*/  UIADD3 UR4, UPT, UPT, UR4, 0x40, URZ ;  /* 0x0000004004047890 */ /* 0x000fc8000fffe0ff */
[----:B------:R-:W-:Y:S02]  /*06b0*/  UISETP.GE.AND UP1, UPT, UR4, UR15, UPT ;  /* 0x0000000f0400728c */ /* 0x000fe4000bf26270 */
[----:B0-----:R-:W-:-:S06]  /*06c0*/  ULEA UR8, UR9, UR8, 0x18 ;  /* 0x0000000809087291 */ /* 0x001fcc000f8ec0ff */
[----:B------:R-:W-:Y:S01]  /*06d0*/  LEA R36, R0, UR8, 0x4 ;  /* 0x0000000800247c11 */ /* 0x000fe2000f8e20ff */
[----:B------:R-:W-:-:S03]  /*06e0*/  UMOV UR8, 0x200 ;  /* 0x0000020000087882 */ /* 0x000fc60000000000 */
[----:B------:R-:W-:Y:S01]  /*06f0*/  IADD3 R36, PT, PT, R36, 0x200, RZ ;  /* 0x0000020024247810 */ /* 0x000fe20007ffe0ff */
[----:B---3--:R0:W-:Y:S04]  /*0700*/  STS.128 [R2+0x100], R8 ;  /* 0x0001000802007388 */ /* 0x0081e80000000c00 */
[----:B----4-:R0:W-:Y:S04]  /*0710*/  STS.128 [R2], R12 ;  /* 0x0000000c02007388 */ /* 0x0101e80000000c00 */
[----:B--2---:R0:W-:Y:S04]  /*0720*/  STS.128 [R2+0x300], R20 ;  /* 0x0003001402007388 */ /* 0x0041e80000000c00 */
[----:B-----5:R0:W-:Y:S01]  /*0730*/  STS.128 [R2+0x200], R16 ;  /* 0x0002001002007388 */ /* 0x0201e20000000c00 */
[----:B------:R-:W-:Y:S06]  /*0740*/  BAR.SYNC.DEFER_BLOCKING 0x0 ;  /* 0x0000000000007b1d */ /* 0x000fec0000010000 */
.L_x_1:
[----:B0-----:R-:W-:Y:S04]  /*0750*/  LDS.128 R16, [R3+UR8+-0x200] ;  /* 0xfffe000803107984 */ /* 0x001fe80008000c00 */
[----:B------:R-:W0:Y:S04]  /*0760*/  LDS.128 R20, [R36+-0x200] ;  /* 0xfffe000024147984 */ /* 0x000e280000000c00 */
[----:B------:R-:W-:Y:S04]  /*0770*/  LDS.128 R8, [R3+UR8+-0x100] ;  /* 0xffff000803087984 */ /* 0x000fe80008000c00 */
[----:B------:R-:W1:Y:S01]  /*0780*/  LDS.128 R12, [R36+-0x100] ;  /* 0xffff0000240c7984 */ /* 0x000e620000000c00 */
[C---:B0-----:R-:W-:Y:S01]  /*0790*/  FFMA R27, R16.reuse, R20, R27 ;  /* 0x00000014101b7223 */ /* 0x041fe2000000001b */
[CC--:B------:R-:W-:Y:S01]  /*07a0*/  FFMA R28, R16.reuse, R21.reuse, R28 ;  /* 0x00000015101c7223 */ /* 0x0c0fe2000000001c */
[C---:B------:R-:W-:Y:S01]  /*07b0*/  FFMA R29, R16.reuse, R22, R29 ;  /* 0x00000016101d7223 */ /* 0x040fe2000000001d */
[C---:B------:R-:W-:Y:S01]  /*07c0*/  FFMA R37, R17.reuse, R20, R32 ;  /* 0x0000001411257223 */ /* 0x040fe20000000020 */
[C---:B------:R-:W-:Y:S01]  /*07d0*/  FFMA R38, R17.reuse, R21, R33 ;  /* 0x0000001511267223 */ /* 0x040fe20000000021 */
[C---:B------:R-:W-:Y:S01]  /*07e0*/  FFMA R39, R17.reuse, R22, R34 ;  /* 0x0000001611277223 */ /* 0x040fe20000000022 */
[-C--:B------:R-:W-:Y:S01]  /*07f0*/  FFMA R16, R16, R23.reuse, R31 ;  /* 0x0000001710107223 */ /* 0x080fe2000000001f */
[----:B------:R-:W-:Y:S01]  /*0800*/  FFMA R17, R17, R23, R35 ;  /* 0x0000001711117223 */ /* 0x000fe20000000023 */
[C---:B------:R-:W-:Y:S01]  /*0810*/  FFMA R31, R18.reuse, R20, R4 ;  /* 0x00000014121f7223 */ /* 0x040fe20000000004 */
[C---:B------:R-:W-:Y:S01]  /*0820*/  FFMA R32, R18.reuse, R21, R5 ;  /* 0x0000001512207223 */ /* 0x040fe20000000005 */
[C---:B------:R-:W-:Y:S01]  /*0830*/  FFMA R33, R18.reuse, R22, R6 ;  /* 0x0000001612217223 */ /* 0x040fe20000000006 */
[----:B------:R-:W-:Y:S01]  /*0840*/  FFMA R34, R18, R23, R7 ;  /* 0x0000001712227223 */ /* 0x000fe20000000007 */
[C---:B-1----:R-:W-:Y:S01]  /*0850*/  FFMA R27, R8.reuse, R12, R27 ;  /* 0x0000000c081b7223 */ /* 0x042fe2000000001b */
[CC--:B------:R-:W-:Y:S01]  /*0860*/  FFMA R28, R8.reuse, R13.reuse, R28 ;  /* 0x0000000d081c7223 */ /* 0x0c0fe2000000001c */
[C---:B------:R-:W-:Y:S01]  /*0870*/  FFMA R29, R8.reuse, R14, R29 ;  /* 0x0000000e081d7223 */ /* 0x040fe2000000001d */
[C---:B------:R-:W-:Y:S01]  /*0880*/  FFMA R37, R9.reuse, R12, R37 ;  /* 0x0000000c09257223 */ /* 0x040fe20000000025 */
[C---:B------:R-:W-:Y:S01]  /*0890*/  FFMA R38, R9.reuse, R13, R38 ;  /* 0x0000000d09267223 */ /* 0x040fe20000000026 */
[----:B------:R-:W-:Y:S01]  /*08a0*/  FFMA R39, R9, R14, R39 ;  /* 0x0000000e09277223 */ /* 0x000fe20000000027 */
[C---:B------:R-:W-:Y:S01]  /*08b0*/  FFMA R20, R19.reuse, R20, R24 ;  /* 0x0000001413147223 */ /* 0x040fe20000000018 */
[C---:B------:R-:W-:Y:S01]  /*08c0*/  FFMA R21, R19.reuse, R21, R25 ;  /* 0x0000001513157223 */ /* 0x040fe20000000019 */
[C---:B------:R-:W-:Y:S01]  /*08d0*/  FFMA R22, R19.reuse, R22, R26 ;  /* 0x0000001613167223 */ /* 0x040fe2000000001a */
[----:B------:R-:W-:Y:S01]  /*08e0*/  FFMA R23, R19, R23, R30 ;  /* 0x0000001713177223 */ /* 0x000fe2000000001e */
[-C--:B------:R-:W-:Y:S01]  /*08f0*/  FFMA R8, R8, R15.reuse, R16 ;  /* 0x0000000f08087223 */ /* 0x080fe20000000010 */
[----:B------:R-:W-:Y:S01]  /*0900*/  FFMA R9, R9, R15, R17 ;  /* 0x0000000f09097223 */ /* 0x000fe20000000011 */
[----:B------:R-:W-:Y:S01]  /*0910*/  LDS.128 R4, [R3+UR8] ;  /* 0x0000000803047984 */ /* 0x000fe20008000c00 */
[C---:B------:R-:W-:Y:S01]  /*0920*/  FFMA R31, R10.reuse, R12, R31 ;  /* 0x0000000c0a1f7223 */ /* 0x040fe2000000001f */
[C---:B------:R-:W-:Y:S01]  /*0930*/  FFMA R32, R10.reuse, R13, R32 ;  /* 0x0000000d0a207223 */ /* 0x040fe20000000020 */
[C---:B------:R-:W-:Y:S01]  /*0940*/  FFMA R33, R10.reuse, R14, R33 ;  /* 0x0000000e0a217223 */ /* 0x040fe20000000021 */
[----:B------:R-:W0:Y:S01]  /*0950*/  LDS.128 R16, [R36] ;  /* 0x0000000024107984 */ /* 0x000e220000000c00 */
[----:B------:R-:W-:Y:S01]  /*0960*/  FFMA R34, R10, R15, R34 ;  /* 0x0000000f0a227223 */ /* 0x000fe20000000022 */
[C---:B------:R-:W-:Y:S01]  /*0970*/  FFMA R20, R11.reuse, R12, R20 ;  /* 0x0000000c0b147223 */ /* 0x040fe20000000014 */
[C---:B------:R-:W-:Y:S01]  /*0980*/  FFMA R21, R11.reuse, R13, R21 ;  /* 0x0000000d0b157223 */ /* 0x040fe20000000015 */
[C---:B------:R-:W-:Y:S01]  /*0990*/  FFMA R22, R11.reuse, R14, R22 ;  /* 0x0000000e0b167223 */ /* 0x040fe20000000016 */
[----:B------:R-:W-:-:S02]  /*09a0*/  FFMA R23, R11, R15, R23 ;  /* 0x0000000f0b177223 */ /* 0x000fc40000000017 */
[----:B------:R1:W-:Y:S02]  /*09b0*/  LDS.128 R12, [R36+0x100] ;  /* 0x00010000240c7984 */ /* 0x0003e40000000c00 */
[----:B-1----:R-:W-:Y:S02]  /*09c0*/  VIADD R36, R36, 0x400 ;  /* 0x0000040024247836 */ /* 0x002fe40000000000 */
[C---:B0-----:R-:W-:Y:S01]  /*09d0*/  FFMA R27, R4.reuse, R16, R27 ;  /* 0x00000010041b7223 */ /* 0x041fe2000000001b */
[C---:B------:R-:W-:Y:S01]  /*09e0*/  FFMA R28, R4.reuse, R17, R28 ;  /* 0x00000011041c7223 */ /* 0x040fe2000000001c */
[C---:B------:R-:W-:Y:S01]  /*09f0*/  FFMA R29, R4.reuse, R18, R29 ;  /* 0x00000012041d7223 */ /* 0x040fe2000000001d */
[-C--:B------:R-:W-:Y:S01]  /*0a00*/  FFMA R4, R4, R19.reuse, R8 ;  /* 0x0000001304047223 */ /* 0x080fe20000000008 */
[C---:B------:R-:W-:Y:S01]  /*0a10*/  FFMA R35, R5.reuse, R19, R9 ;  /* 0x0000001305237223 */ /* 0x040fe20000000009 */
[C---:B------:R-:W-:Y:S01]  /*0a20*/  FFMA R37, R5.reuse, R16, R37 ;  /* 0x0000001005257223 */ /* 0x040fe20000000025 */
[----:B------:R-:W0:Y:S01]  /*0a30*/  LDS.128 R8, [R3+UR8+0x100] ;  /* 0x0001000803087984 */ /* 0x000e220008000c00 */
[----:B------:R-:W-:Y:S01]  /*0a40*/  UIADD3 UR8, UPT, UPT, UR8, 0x400, URZ ;  /* 0x0000040008087890 */ /* 0x000fe2000fffe0ff */
[C---:B------:R-:W-:Y:S01]  /*0a50*/  FFMA R38, R5.reuse, R17, R38 ;  /* 0x0000001105267223 */ /* 0x040fe20000000026 */
[----:B------:R-:W-:Y:S01]  /*0a60*/  FFMA R39, R5, R18, R39 ;  /* 0x0000001205277223 */ /* 0x000fe20000000027 */
[C---:B------:R-:W-:Y:S01]  /*0a70*/  FFMA R25, R6.reuse, R16, R31 ;  /* 0x0000001006197223 */ /* 0x040fe2000000001f */
[----:B------:R-:W-:Y:S01]  /*0a80*/  UISETP.NE.AND UP0, UPT, UR8, 0x4200, UPT ;  /* 0x000042000800788c */ /* 0x000fe2000bf05270 */
[C---:B------:R-:W-:Y:S01]  /*0a90*/  FFMA R24, R6.reuse, R18, R33 ;  /* 0x0000001206187223 */ /* 0x040fe20000000021 */
[C---:B------:R-:W-:Y:S01]  /*0aa0*/  FFMA R26, R6.reuse, R19, R34 ;  /* 0x00000013061a7223 */ /* 0x040fe20000000022 */
[-C--:B------:R-:W-:Y:S01]  /*0ab0*/  FFMA R5, R6, R17.reuse, R32 ;  /* 0x0000001106057223 */ /* 0x080fe20000000020 */
[C---:B------:R-:W-:Y:S01]  /*0ac0*/  FFMA R20, R7.reuse, R16, R20 ;  /* 0x0000001007147223 */ /* 0x040fe20000000014 */
[C---:B------:R-:W-:Y:S01]  /*0ad0*/  FFMA R21, R7.reuse, R17, R21 ;  /* 0x0000001107157223 */ /* 0x040fe20000000015 */
[C---:B------:R-:W-:Y:S01]  /*0ae0*/  FFMA R22, R7.reuse, R18, R22 ;  /* 0x0000001207167223 */ /* 0x040fe20000000016 */
[----:B------:R-:W-:Y:S01]  /*0af0*/  FFMA R23, R7, R19, R23 ;  /* 0x0000001307177223 */ /* 0x000fe20000000017 */
[-C--:B0-----:R-:W-:Y:S01]  /*0b00*/  FFMA R31, R8, R15.reuse, R4 ;  /* 0x0000000f081f7223 */ /* 0x081fe20000000004 */
[C---:B------:R-:W-:Y:S01]  /*0b10*/  FFMA R4, R10.reuse, R12, R25 ;  /* 0x0000000c0a047223 */ /* 0x040fe20000000019 */
[C---:B------:R-:W-:Y:S01]  /*0b20*/  FFMA R6, R10.reuse, R14, R24 ;  /* 0x0000000e0a067223 */ /* 0x040fe20000000018 */
[----:B------:R-:W-:Y:S01]  /*0b30*/  FFMA R7, R10, R15, R26 ;  /* 0x0000000f0a077223 */ /* 0x000fe2000000001a */
[C---:B------:R-:W-:Y:S01]  /*0b40*/  FFMA R27, R8.reuse, R12, R27 ;  /* 0x0000000c081b7223 */ /* 0x040fe2000000001b */
[CC--:B------:R-:W-:Y:S01]  /*0b50*/  FFMA R28, R8.reuse, R13.reuse, R28 ;  /* 0x0000000d081c7223 */ /* 0x0c0fe2000000001c */
[----:B------:R-:W-:Y:S01]  /*0b60*/  FFMA R29, R8, R14, R29 ;  /* 0x0000000e081d7223 */ /* 0x000fe2000000001d */
[C---:B------:R-:W-:Y:S01]  /*0b70*/  FFMA R32, R9.reuse, R12, R37 ;  /* 0x0000000c09207223 */ /* 0x040fe20000000025 */
[C---:B------:R-:W-:Y:S01]  /*0b80*/  FFMA R33, R9.reuse, R13, R38 ;  /* 0x0000000d09217223 */ /* 0x040fe20000000026 */
[C---:B------:R-:W-:Y:S01]  /*0b90*/  FFMA R34, R9.reuse, R14, R39 ;  /* 0x0000000e09227223 */ /* 0x040fe20000000027 */
[----:B------:R-:W-:Y:S01]  /*0ba0*/  FFMA R35, R9, R15, R35 ;  /* 0x0000000f09237223 */ /* 0x000fe20000000023 */
[-C--:B------:R-:W-:Y:S01]  /*0bb0*/  FFMA R5, R10, R13.reuse, R5 ;  /* 0x0000000d0a057223 */ /* 0x080fe20000000005 */
[C---:B------:R-:W-:Y:S01]  /*0bc0*/  FFMA R24, R11.reuse, R12, R20 ;  /* 0x0000000c0b187223 */ /* 0x040fe20000000014 */
[C---:B------:R-:W-:Y:S01]  /*0bd0*/  FFMA R25, R11.reuse, R13, R21 ;  /* 0x0000000d0b197223 */ /* 0x040fe20000000015 */
[C---:B------:R-:W-:Y:S01]  /*0be0*/  FFMA R26, R11.reuse, R14, R22 ;  /* 0x0000000e0b1a7223 */ /* 0x040fe20000000016 */
[----:B------:R-:W-:Y:S01]  /*0bf0*/  FFMA R30, R11, R15, R23 ;  /* 0x0000000f0b1e7223 */ /* 0x000fe20000000017 */
[----:B------:R-:W-:Y:S06]  /*0c00*/  BRA.U UP0, `(.L_x_1) ;  /* 0xfffffff900d07547 */ /* 0x000fec000b83ffff */
[----:B------:R-:W-:Y:S06]  /*0c10*/  BAR.SYNC.DEFER_BLOCKING 0x0 ;  /* 0x0000000000007b1d */ /* 0x000fec0000010000 */
[----:B------:R-:W-:Y:S05]  /*0c20*/  BRA.U !UP1, `(.L_x_2) ;  /* 0xfffffff5096c7547 */ /* 0x000fea000b83ffff */
.L_x_0:
[----:B---3--:R-:W0:Y:S01]  /*0c30*/  S2R R3, SR_TID.Y ;  /* 0x0000000000037919 */ /* 0x008e220000002200 */
[----:B------:R-:W1:Y:S01]  /*0c40*/  LDCU UR7, c[0x0][0x3a0] ;  /* 0x00007400ff0777ac */ /* 0x000e620008000800 */
[----:B------:R-:W2:Y:S01]  /*0c50*/  LDCU.64 UR8, c[0x0][0x390] ;  /* 0x00007200ff0877ac */ /* 0x000ea20008000a00 */
[----:B-1----:R-:W-:-:S04]  /*0c60*/  UIMAD UR5, UR5, UR7, URZ ;  /* 0x00000007050572a4 */ /* 0x002fc8000f8e02ff */
[----:B------:R-:W-:-:S04]  /*0c70*/  UIADD3 UR6, UP0, UPT, UR5, UR6, URZ ;  /* 0x0000000605067290 */ /* 0x000fc8000ff1e0ff */
[----:B------:R-:W-:Y:S01]  /*0c80*/  UIADD3.X UR4, UPT, UPT, URZ, URZ, URZ, UP0, !UPT ;  /* 0x000000ffff047290 */ /* 0x000fe200087fe4ff */
[----:B0-----:R-:W-:-:S05]  /*0c90*/  IMAD R0, R3, UR7, R0 ;  /* 0x0000000703007c24 */ /* 0x001fca000f8e0200 */
[----:B------:R-:W-:-:S04]  /*0ca0*/  SHF.L.U32 R0, R0, 0x2, RZ ;  /* 0x0000000200007819 */ /* 0x000fc800000006ff */
[C---:B------:R-:W-:Y:S01]  /*0cb0*/  IADD3 R2, P0, PT, R0.reuse, UR6, RZ ;  /* 0x0000000600027c10 */ /* 0x040fe2000ff1e0ff */
[----:B------:R-:W-:-:S03]  /*0cc0*/  VIADD R0, R0, UR7 ;  /* 0x0000000700007c36 */ /* 0x000fc60008000000 */
[----:B------:R-:W-:Y:S01]  /*0cd0*/  IADD3.X R9, PT, PT, RZ, UR4, RZ, P0, !PT ;  /* 0x00000004ff097c10 */ /* 0x000fe200087fe4ff */
[----:B------:R-:W-:Y:S01]  /*0ce0*/  VIADD R3, R0, 0x1 ;  /* 0x0000000100037836 */ /* 0x000fe20000000000 */
[----:B--2---:R-:W-:Y:S02]  /*0cf0*/  LEA R8, P0, R2, UR8, 0x2 ;  /* 0x0000000802087c11 */ /* 0x004fe4000f8010ff */
[----:B------:R-:W-:Y:S02]  /*0d00*/  IADD3 R10, P1, PT, R0, UR6, RZ ;  /* 0x00000006000a7c10 */ /* 0x000fe4000ff3e0ff */
[----:B------:R-:W-:Y:S02]  /*0d10*/  LEA.HI.X R9, R2, UR9, R9, 0x2, P0 ;  /* 0x0000000902097c11 */ /* 0x000fe400080f1409 */
[----:B------:R-:W-:Y:S02]  /*0d20*/  IADD3.X R13, PT, PT, RZ, UR4, RZ, P1, !PT ;  /* 0x00000004ff0d7c10 */ /* 0x000fe40008ffe4ff */
[----:B------:R-:W-:Y:S01]  /*0d30*/  LEA R2, P0, R10, UR8, 0x2 ;  /* 0x000000080a027c11 */ /* 0x000fe2000f8010ff */
[----:B------:R-:W-:Y:S01]  /*0d40*/  STG.E desc[UR12][R8.64], R27 ;  /* 0x0000001b08007986 */ /* 0x000fe2000c10190c */
[----:B------:R-:W-:-:S02]  /*0d50*/  IADD3 R11, P1, PT, R3, UR6, RZ ;  /* 0x00000006030b7c10 */ /* 0x000fc4000ff3e0ff */
[----:B------:R-:W-:Y:S01]  /*0d60*/  LEA.HI.X R3, R10, UR9, R13, 0x2, P0 ;  /* 0x000000090a037c11 */ /* 0x000fe200080f140d */
[C---:B------:R-:W-:Y:S01]  /*0d70*/  VIADD R13, R0.reuse, 0x3 ;  /* 0x00000003000d7836 */ /* 0x040fe20000000000 */
[C---:B------:R-:W-:Y:S01]  /*0d80*/  LEA R10, P0, R11.reuse, UR8, 0x2 ;  /* 0x000000080b0a7c11 */ /* 0x040fe2000f8010ff */
[----:B------:R-:W-:Y:S01]  /*0d90*/  IMAD.X R14, RZ, RZ, UR4, P1 ;  /* 0x00000004ff0e7e24 */ /* 0x000fe200088e06ff */
[C---:B------:R-:W-:Y:S01]  /*0da0*/  IADD3 R12, PT, PT, R0.reuse, 0x2, RZ ;  /* 0x00000002000c7810 */ /* 0x040fe20007ffe0ff */
[----:B------:R-:W-:Y:S01]  /*0db0*/  STG.E desc[UR12][R8.64+0x4], R28 ;  /* 0x0000041c08007986 */ /* 0x000fe2000c10190c */
[----:B------:R-:W-:Y:S02]  /*0dc0*/  IADD3 R0, PT, PT, R0, UR7, RZ ;  /* 0x0000000700007c10 */ /* 0x000fe4000fffe0ff */
[----:B------:R-:W-:Y:S01]  /*0dd0*/  LEA.HI.X R11, R11, UR9, R14, 0x2, P0 ;  /* 0x000000090b0b7c11 */ /* 0x000fe200080f140e */
[----:B------:R-:W-:Y:S01]  /*0de0*/  STG.E desc[UR12][R8.64+0x8], R29 ;  /* 0x0000081d08007986 */ /* 0x000fe2000c10190c */
[----:B------:R-:W-:Y:S01]  /*0df0*/  IADD3 R15, P2, PT, R13, UR6, RZ ;  /* 0x000000060d0f7c10 */ /* 0x000fe2000ff5e0ff */
[----:B------:R-:W-:Y:S01]  /*0e00*/  VIADD R13, R12, UR7 ;  /* 0x000000070c0d7c36 */ /* 0x000fe20008000000 */
[----:B------:R-:W-:Y:S01]  /*0e10*/  IADD3 R18, P0, PT, R0, UR6, RZ ;  /* 0x0000000600127c10 */ /* 0x000fe2000ff1e0ff */
[----:B------:R0:W-:Y:S01]  /*0e20*/  STG.E desc[UR12][R8.64+0xc], R31 ;  /* 0x00000c1f08007986 */ /* 0x0001e2000c10190c */
[----:B------:R-:W-:-:S02]  /*0e30*/  IADD3 R17, P1, PT, R12, UR6, RZ ;  /* 0x000000060c117c10 */ /* 0x000fc4000ff3e0ff */
[----:B------:R-:W-:Y:S01]  /*0e40*/  IADD3.X R19, PT, PT, RZ, UR4, RZ, P0, !PT ;  /* 0x00000004ff137c10 */ /* 0x000fe200087fe4ff */
[----:B------:R1:W-:Y:S01]  /*0e50*/  STG.E desc[UR12][R2.64], R32 ;  /* 0x0000002002007986 */ /* 0x0003e2000c10190c */
[----:B------:R-:W-:Y:S02]  /*0e60*/  LEA R12, P0, R18, UR8, 0x2 ;  /* 0x00000008120c7c11 */ /* 0x000fe4000f8010ff */
[----:B------:R-:W-:Y:S01]  /*0e70*/  IADD3 R0, PT, PT, R0, UR7, RZ ;  /* 0x0000000700007c10 */ /* 0x000fe2000fffe0ff */
[----:B------:R2:W-:Y:S01]  /*0e80*/  STG.E desc[UR12][R10.64], R33 ;  /* 0x000000210a007986 */ /* 0x0005e2000c10190c */
[----:B------:R-:W-:Y:S02]  /*0e90*/  IADD3.X R20, PT, PT, RZ, UR4, RZ, P1, !PT ;  /* 0x00000004ff147c10 */ /* 0x000fe40008ffe4ff */
[----:B------:R-:W-:Y:S01]  /*0ea0*/  LEA R16, P1, R17, UR8, 0x2 ;  /* 0x0000000811107c11 */ /* 0x000fe2000f8210ff */
[----:B0-----:R-:W-:Y:S01]  /*0eb0*/  IMAD.X R8, RZ, RZ, UR4, P2 ;  /* 0x00000004ff087e24 */ /* 0x001fe200090e06ff */
[----:B------:R-:W-:-:S02]  /*0ec0*/  IADD3 R9, P3, PT, R13, UR6, RZ ;  /* 0x000000060d097c10 */ /* 0x000fc4000ff7e0ff */
[C---:B------:R-:W-:Y:S02]  /*0ed0*/  LEA R14, P2, R15.reuse, UR8, 0x2 ;  /* 0x000000080f0e7c11 */ /* 0x040fe4000f8410ff */
[----:B------:R-:W-:Y:S01]  /*0ee0*/  LEA.HI.X R13, R18, UR9, R19, 0x2, P0 ;  /* 0x00000009120d7c11 */ /* 0x000fe200080f1413 */
[----:B------:R-:W-:Y:S01]  /*0ef0*/  IMAD.X R18, RZ, RZ, UR4, P3 ;  /* 0x00000004ff127e24 */ /* 0x000fe200098e06ff */
[----:B------:R-:W-:Y:S02]  /*0f00*/  LEA.HI.X R15, R15, UR9, R8, 0x2, P2 ;  /* 0x000000090f0f7c11 */ /* 0x000fe400090f1408 */
[----:B------:R-:W-:Y:S02]  /*0f10*/  LEA R8, P0, R9, UR8, 0x2 ;  /* 0x0000000809087c11 */ /* 0x000fe4000f8010ff */
[----:B------:R-:W-:Y:S01]  /*0f20*/  LEA.HI.X R17, R17, UR9, R20, 0x2, P1 ;  /* 0x0000000911117c11 */ /* 0x000fe200088f1414 */
[C---:B------:R-:W-:Y:S01]  /*0f30*/  VIADD R20, R0.reuse, 0x3 ;  /* 0x0000000300147836 */ /* 0x040fe20000000000 */
[----:B------:R-:W-:Y:S01]  /*0f40*/  LEA.HI.X R9, R9, UR9, R18, 0x2, P0 ;  /* 0x0000000909097c11 */ /* 0x000fe200080f1412 */
[C---:B------:R-:W-:Y:S01]  /*0f50*/  VIADD R18, R0.reuse, 0x1 ;  /* 0x0000000100127836 */ /* 0x040fe20000000000 */
[C---:B------:R-:W-:Y:S01]  /*0f60*/  IADD3 R19, PT, PT, R0.reuse, 0x2, RZ ;  /* 0x0000000200137810 */ /* 0x040fe20007ffe0ff */
[----:B------:R-:W-:Y:S01]  /*0f70*/  STG.E desc[UR12][R16.64], R34 ;  /* 0x0000002210007986 */ /* 0x000fe2000c10190c */
[----:B------:R-:W-:-:S02]  /*0f80*/  IADD3 R27, P2, PT, R0, UR6, RZ ;  /* 0x00000006001b7c10 */ /* 0x000fc4000ff5e0ff */
[----:B------:R-:W-:Y:S01]  /*0f90*/  IADD3 R23, P3, PT, R18, UR6, RZ ;  /* 0x0000000612177c10 */ /* 0x000fe2000ff7e0ff */
[----:B------:R-:W-:Y:S01]  /*0fa0*/  STG.E desc[UR12][R14.64], R35 ;  /* 0x000000230e007986 */ /* 0x000fe2000c10190c */
[----:B------:R-:W-:Y:S02]  /*0fb0*/  IADD3 R19, P0, PT, R19, UR6, RZ ;  /* 0x0000000613137c10 */ /* 0x000fe4000ff1e0ff */
[----:B------:R-:W-:Y:S01]  /*0fc0*/  IADD3 R0, P1, PT, R20, UR6, RZ ;  /* 0x0000000614007c10 */ /* 0x000fe2000ff3e0ff */
[----:B------:R-:W-:Y:S01]  /*0fd0*/  IMAD.X R28, RZ, RZ, UR4, P3 ;  /* 0x00000004ff1c7e24 */ /* 0x000fe200098e06ff */
[----:B-1----:R-:W-:Y:S01]  /*0fe0*/  IADD3.X R32, PT, PT, RZ, UR4, RZ, P2, !PT ;  /* 0x00000004ff207c10 */ /* 0x002fe200097fe4ff */
[----:B------:R-:W-:Y:S01]  /*0ff0*/  STG.E desc[UR12][R12.64], R4 ;  /* 0x000000040c007986 */ /* 0x000fe2000c10190c */
[----:B------:R-:W-:Y:S01]  /*1000*/  LEA R2, P2, R27, UR8, 0x2 ;  /* 0x000000081b027c11 */ /* 0x000fe2000f8410ff */
[----:B------:R-:W-:Y:S01]  /*1010*/  IMAD.X R21, RZ, RZ, UR4, P1 ;  /* 0x00000004ff157e24 */ /* 0x000fe200088e06ff */
[----:B--2---:R-:W-:Y:S01]  /*1020*/  LEA R10, P3, R23, UR8, 0x2 ;  /* 0x00000008170a7c11 */ /* 0x004fe2000f8610ff */
[----:B------:R-:W-:Y:S01]  /*1030*/  STG.E desc[UR12][R12.64+0x4], R5 ;  /* 0x000004050c007986 */ /* 0x000fe2000c10190c */
[----:B------:R-:W-:-:S02]  /*1040*/  IADD3.X R22, PT, PT, RZ, UR4, RZ, P0, !PT ;  /* 0x00000004ff167c10 */ /* 0x000fc400087fe4ff */
[----:B------:R-:W-:Y:S01]  /*1050*/  LEA R18, P0, R19, UR8, 0x2 ;  /* 0x0000000813127c11 */ /* 0x000fe2000f8010ff */
[----:B------:R-:W-:Y:S01]  /*1060*/  STG.E desc[UR12][R8.64], R6 ;  /* 0x0000000608007986 */ /* 0x000fe2000c10190c */
[C---:B------:R-:W-:Y:S02]  /*1070*/  LEA R20, P1, R0.reuse, UR8, 0x2 ;  /* 0x0000000800147c11 */ /* 0x040fe4000f8210ff */
[----:B------:R-:W-:Y:S01]  /*1080*/  LEA.HI.X R3, R27, UR9, R32, 0x2, P2 ;  /* 0x000000091b037c11 */ /* 0x000fe200090f1420 */
[----:B------:R-:W-:Y:S01]  /*1090*/  STG.E desc[UR12][R8.64+0x4], R7 ;  /* 0x0000040708007986 */ /* 0x000fe2000c10190c */
[----:B------:R-:W-:Y:S02]  /*10a0*/  LEA.HI.X R11, R23, UR9, R28, 0x2, P3 ;  /* 0x00000009170b7c11 */ /* 0x000fe400098f141c */
[----:B------:R-:W-:Y:S01]  /*10b0*/  LEA.HI.X R19, R19, UR9, R22, 0x2, P0 ;  /* 0x0000000913137c11 */ /* 0x000fe200080f1416 */
[----:B------:R-:W-:Y:S01]  /*10c0*/  STG.E desc[UR12][R2.64], R24 ;  /* 0x0000001802007986 */ /* 0x000fe2000c10190c */
[----:B------:R-:W-:-:S03]  /*10d0*/  LEA.HI.X R21, R0, UR9, R21, 0x2, P1 ;  /* 0x0000000900157c11 */ /* 0x000fc600088f1415 */
[----:B------:R-:W-:Y:S04]  /*10e0*/  STG.E desc[UR12][R10.64], R25 ;  /* 0x000000190a007986 */ /* 0x000fe8000c10190c */
[----:B------:R-:W-:Y:S04]  /*10f0*/  STG.E desc[UR12][R18.64], R26 ;  /* 0x0000001a12007986 */ /* 0x000fe8000c10190c */
[----:B------:R-:W-:Y:S01]  /*1100*/  STG.E desc[UR12][R20.64], R30 ;  /* 0x0000001e14007986 */ /* 0x000fe2000c10190c */
[----:B------:R-:W-:Y:S05]  /*1110*/  EXIT ;  /* 0x000000000000794d */ /* 0x000fea0003800000 */
.L_x_3:
[----:B------:R-:W-:-:S00]  /*1120*/  BRA `(.L_x_3) ;  /* 0xfffffffc00fc7947 */ /* 0x000fc0000383ffff */
[----:B------:R-:W-:-:S00]  /*1130*/  NOP ;  /* 0x0000000000007918 */ /* 0x000fc00000000000 */
        /* <DEDUP_REMOVED lines=12> */
.L_x_4:


//--------------------- .nv.shared._Z10cuda_sgemmILj64ELj64ELj64ELj4ELj4ELj4EEvPfS0_S0_iii --------------------------
	.section	.nv.shared._Z10cuda_sgemmILj64ELj64ELj64ELj4ELj4ELj4EEvPfS0_S0_iii,"aw",@nobits
	.sectionflags	@""
	.align	4
.nv.shared._Z10cuda_sgemmILj64ELj64ELj64ELj4ELj4ELj4EEvPfS0_S0_iii:
	.zero		33792


//--------------------- .nv.shared.reserved.0     --------------------------
	.section	.nv.shared.reserved.0,"aw",@nobits
	.weak		__nv_reservedSMEM_offset_0_alias
	.size		__nv_reservedSMEM_offset_0_alias, 0, 64
	.other		__nv_reservedSMEM_offset_0_alias,@"STO_CUDA_RESERVED_SHARED STV_DEFAULT"
__nv_reservedSMEM_offset_0_alias:
	.zero		0
	.zero		64


//--------------------- .nv.constant0._Z10cuda_sgemmILj64ELj64ELj64ELj4ELj4ELj4EEvPfS0_S0_iii --------------------------
	.section	.nv.constant0._Z10cuda_sgemmILj64ELj64ELj64ELj4ELj4ELj4EEvPfS0_S0_iii,"a",@progbits
	.sectionflags	@""
	.align	4
.nv.constant0._Z10cuda_sgemmILj64ELj64ELj64ELj4ELj4ELj4EEvPfS0_S0_iii:
	.zero		932


//--------------------- SYMBOLS --------------------------

	.type		.nv.reservedSmem.offset0,@object
	.size		.nv.reservedSmem.offset0,0x4
	.type		.nv.reservedSmem.cap,@object
	.size		.nv.reservedSmem.cap,0x4
